//
// Generated by NVIDIA NVVM Compiler
//
// Compiler Build ID: CL-36424714
// Cuda compilation tools, release 13.0, V13.0.88
// Based on NVVM 20.0.0
//

.version 9.0
.target sm_100
.address_size 64

	// .globl	_Z13iterative_mulPfS_i

.visible .entry _Z13iterative_mulPfS_i(
	.param .u64 .ptr .align 1 _Z13iterative_mulPfS_i_param_0,
	.param .u64 .ptr .align 1 _Z13iterative_mulPfS_i_param_1,
	.param .u32 _Z13iterative_mulPfS_i_param_2
)
{
	.reg .pred 	%p<2>;
	.reg .b32 	%r<6>;
	.reg .b32 	%f<42>;
	.reg .b64 	%rd<8>;

	ld.param.u64 	%rd1, [_Z13iterative_mulPfS_i_param_0];
	ld.param.u64 	%rd2, [_Z13iterative_mulPfS_i_param_1];
	ld.param.u32 	%r2, [_Z13iterative_mulPfS_i_param_2];
	mov.u32 	%r3, %ctaid.x;
	mov.u32 	%r4, %ntid.x;
	mov.u32 	%r5, %tid.x;
	mad.lo.s32 	%r1, %r3, %r4, %r5;
	setp.ge.s32 	%p1, %r1, %r2;
	@%p1 bra 	$L__BB0_2;
	cvta.to.global.u64 	%rd3, %rd1;
	cvta.to.global.u64 	%rd4, %rd2;
	mul.wide.s32 	%rd5, %r1, 4;
	add.s64 	%rd6, %rd3, %rd5;
	add.s64 	%rd7, %rd4, %rd5;
	ld.global.f32 	%f1, [%rd6];
	ld.global.f32 	%f2, [%rd7];
	div.rn.f32 	%f3, %f1, %f2;
	st.global.f32 	[%rd6], %f3;
	ld.global.f32 	%f4, [%rd7];
	div.rn.f32 	%f5, %f3, %f4;
	st.global.f32 	[%rd6], %f5;
	ld.global.f32 	%f6, [%rd7];
	div.rn.f32 	%f7, %f5, %f6;
	st.global.f32 	[%rd6], %f7;
	ld.global.f32 	%f8, [%rd7];
	div.rn.f32 	%f9, %f7, %f8;
	st.global.f32 	[%rd6], %f9;
	ld.global.f32 	%f10, [%rd7];
	div.rn.f32 	%f11, %f9, %f10;
	st.global.f32 	[%rd6], %f11;
	ld.global.f32 	%f12, [%rd7];
	div.rn.f32 	%f13, %f11, %f12;
	st.global.f32 	[%rd6], %f13;
	ld.global.f32 	%f14, [%rd7];
	div.rn.f32 	%f15, %f13, %f14;
	st.global.f32 	[%rd6], %f15;
	ld.global.f32 	%f16, [%rd7];
	div.rn.f32 	%f17, %f15, %f16;
	st.global.f32 	[%rd6], %f17;
	ld.global.f32 	%f18, [%rd7];
	div.rn.f32 	%f19, %f17, %f18;
	st.global.f32 	[%rd6], %f19;
	ld.global.f32 	%f20, [%rd7];
	div.rn.f32 	%f21, %f19, %f20;
	st.global.f32 	[%rd6], %f21;
	ld.global.f32 	%f22, [%rd7];
	div.rn.f32 	%f23, %f21, %f22;
	st.global.f32 	[%rd6], %f23;
	ld.global.f32 	%f24, [%rd7];
	div.rn.f32 	%f25, %f23, %f24;
	st.global.f32 	[%rd6], %f25;
	ld.global.f32 	%f26, [%rd7];
	div.rn.f32 	%f27, %f25, %f26;
	st.global.f32 	[%rd6], %f27;
	ld.global.f32 	%f28, [%rd7];
	div.rn.f32 	%f29, %f27, %f28;
	st.global.f32 	[%rd6], %f29;
	ld.global.f32 	%f30, [%rd7];
	div.rn.f32 	%f31, %f29, %f30;
	st.global.f32 	[%rd6], %f31;
	ld.global.f32 	%f32, [%rd7];
	div.rn.f32 	%f33, %f31, %f32;
	st.global.f32 	[%rd6], %f33;
	ld.global.f32 	%f34, [%rd7];
	div.rn.f32 	%f35, %f33, %f34;
	st.global.f32 	[%rd6], %f35;
	ld.global.f32 	%f36, [%rd7];
	div.rn.f32 	%f37, %f35, %f36;
	st.global.f32 	[%rd6], %f37;
	ld.global.f32 	%f38, [%rd7];
	div.rn.f32 	%f39, %f37, %f38;
	st.global.f32 	[%rd6], %f39;
	ld.global.f32 	%f40, [%rd7];
	div.rn.f32 	%f41, %f39, %f40;
	st.global.f32 	[%rd6], %f41;
$L__BB0_2:
	ret;

}


// ===== COMPILED SASS (sm_100) =====

	.target	sm_100

	.elftype	@"ET_EXEC"


//--------------------- .note.nv.tkinfo           --------------------------
	.section	.note.nv.tkinfo,"",@"SHT_NOTE"
	.sectionflags	@"SHF_NOTE_NV_TKINFO"
	.tkinfo
        /*0018*/ 	.word	0x00000002
        /*0030*/ 	.string	""
        /*0030*/ 	.string	"ptxas"
        /*0030*/ 	.string	"Cuda compilation tools, release 13.0, V13.0.88"
        /*0030*/ 	.string	"Build cuda_13.0.r13.0/compiler.36424714_0"
        /*0030*/ 	.string	"-arch sm_100 -m 64 "



//--------------------- .note.nv.cuinfo           --------------------------
	.section	.note.nv.cuinfo,"",@"SHT_NOTE"
	.sectionflags	@"SHF_NOTE_NV_CUINFO"
        /*0018*/ 	.short	0x0002
        /*001a*/ 	.short	0x0064
        /*001c*/ 	.short	0x0082
	.zero		2


//--------------------- .nv.info                  --------------------------
	.section	.nv.info,"",@"SHT_CUDA_INFO"
	.align	4


	//----- nvinfo : EIATTR_REGCOUNT
	.align		4
        /*0000*/ 	.byte	0x04, 0x2f
        /*0002*/ 	.short	(.L_1 - .L_0)
	.align		4
.L_0:
        /*0004*/ 	.word	index@(_Z13iterative_mulPfS_i)
        /*0008*/ 	.word	0x00000013


	//----- nvinfo : EIATTR_FRAME_SIZE
	.align		4
.L_1:
        /*000c*/ 	.byte	0x04, 0x11
        /*000e*/ 	.short	(.L_3 - .L_2)
	.align		4
.L_2:
        /*0010*/ 	.word	index@($__internal_0_$__cuda_sm3x_div_rn_noftz_f32_slowpath)
        /*0014*/ 	.word	0x00000000


	//----- nvinfo : EIATTR_FRAME_SIZE
	.align		4
.L_3:
        /*0018*/ 	.byte	0x04, 0x11
        /*001a*/ 	.short	(.L_5 - .L_4)
	.align		4
.L_4:
        /*001c*/ 	.word	index@(_Z13iterative_mulPfS_i)
        /*0020*/ 	.word	0x00000000


	//----- nvinfo : EIATTR_MIN_STACK_SIZE
	.align		4
.L_5:
        /*0024*/ 	.byte	0x04, 0x12
        /*0026*/ 	.short	(.L_7 - .L_6)
	.align		4
.L_6:
        /*0028*/ 	.word	index@(_Z13iterative_mulPfS_i)
        /*002c*/ 	.word	0x00000000
.L_7:


//--------------------- .nv.compat                --------------------------
	.section	.nv.compat,"",@"SHT_CUDA_COMPAT_INFO"
	.align	4
        /*0000*/ 	.byte	0x02, 0x09, 0x00, 0x00, 0x02, 0x02, 0x01, 0x00, 0x02, 0x05, 0x05, 0x00, 0x03, 0x07, 0x01, 0x01
        /*0010*/ 	.byte	0x02, 0x03, 0x00, 0x00, 0x02, 0x06, 0x01, 0x00, 0x04, 0x0b, 0x08, 0x00, 0x01, 0x00, 0x00, 0x00
        /*0020*/ 	.byte	0x00, 0x00, 0x00, 0x00


//--------------------- .nv.info._Z13iterative_mulPfS_i --------------------------
	.section	.nv.info._Z13iterative_mulPfS_i,"",@"SHT_CUDA_INFO"
	.sectionflags	@""
	.align	4


	//----- nvinfo : EIATTR_CUDA_API_VERSION
	.align		4
        /*0000*/ 	.byte	0x04, 0x37
        /*0002*/ 	.short	(.L_9 - .L_8)
.L_8:
        /*0004*/ 	.word	0x00000082


	//----- nvinfo : EIATTR_KPARAM_INFO
	.align		4
.L_9:
        /*0008*/ 	.byte	0x04, 0x17
        /*000a*/ 	.short	(.L_11 - .L_10)
.L_10:
        /*000c*/ 	.word	0x00000000
        /*0010*/ 	.short	0x0002
        /*0012*/ 	.short	0x0010
        /*0014*/ 	.byte	0x00, 0xf0, 0x11, 0x00


	//----- nvinfo : EIATTR_KPARAM_INFO
	.align		4
.L_11:
        /*0018*/ 	.byte	0x04, 0x17
        /*001a*/ 	.short	(.L_13 - .L_12)
.L_12:
        /*001c*/ 	.word	0x00000000
        /*0020*/ 	.short	0x0001
        /*0022*/ 	.short	0x0008
        /*0024*/ 	.byte	0x00, 0xf5, 0x21, 0x00


	//----- nvinfo : EIATTR_KPARAM_INFO
	.align		4
.L_13:
        /*0028*/ 	.byte	0x04, 0x17
        /*002a*/ 	.short	(.L_15 - .L_14)
.L_14:
        /*002c*/ 	.word	0x00000000
        /*0030*/ 	.short	0x0000
        /*0032*/ 	.short	0x0000
        /*0034*/ 	.byte	0x00, 0xf5, 0x21, 0x00


	//----- nvinfo : EIATTR_SPARSE_MMA_MASK
	.align		4
.L_15:
        /*0038*/ 	.byte	0x03, 0x50
        /*003a*/ 	.short	0x0000


	//----- nvinfo : EIATTR_MAXREG_COUNT
	.align		4
        /*003c*/ 	.byte	0x03, 0x1b
        /*003e*/ 	.short	0x00ff


	//----- nvinfo : EIATTR_MERCURY_ISA_VERSION
	.align		4
        /*0040*/ 	.byte	0x03, 0x5f
        /*0042*/ 	.short	0x0101


	//----- nvinfo : EIATTR_VRC_CTA_INIT_COUNT
	.align		4
        /*0044*/ 	.byte	0x02, 0x4a
	.zero		1
	.zero		1


	//----- nvinfo : EIATTR_EXIT_INSTR_OFFSETS
	.align		4
        /*0048*/ 	.byte	0x04, 0x1c
        /*004a*/ 	.short	(.L_17 - .L_16)


	//   ....[0]....
.L_16:
        /*004c*/ 	.word	0x00000070


	//   ....[1]....
        /*0050*/ 	.word	0x00001450


	//----- nvinfo : EIATTR_CRS_STACK_SIZE
	.align		4
.L_17:
        /*0054*/ 	.byte	0x04, 0x1e
        /*0056*/ 	.short	(.L_19 - .L_18)
.L_18:
        /*0058*/ 	.word	0x00000000


	//----- nvinfo : EIATTR_CBANK_PARAM_SIZE
	.align		4
.L_19:
        /*005c*/ 	.byte	0x03, 0x19
        /*005e*/ 	.short	0x0014


	//----- nvinfo : EIATTR_PARAM_CBANK
	.align		4
        /*0060*/ 	.byte	0x04, 0x0a
        /*0062*/ 	.short	(.L_21 - .L_20)
	.align		4
.L_20:
        /*0064*/ 	.word	index@(.nv.constant0._Z13iterative_mulPfS_i)
        /*0068*/ 	.short	0x0380
        /*006a*/ 	.short	0x0014


	//----- nvinfo : EIATTR_SW_WAR
	.align		4
.L_21:
        /*006c*/ 	.byte	0x04, 0x36
        /*006e*/ 	.short	(.L_23 - .L_22)
.L_22:
        /*0070*/ 	.word	0x00000008
.L_23:


//--------------------- .nv.callgraph             --------------------------
	.section	.nv.callgraph,"",@"SHT_CUDA_CALLGRAPH"
	.align	4
	.sectionentsize	8
	.align		4
        /*0000*/ 	.word	0x00000000
	.align		4
        /*0004*/ 	.word	0xffffffff
	.align		4
        /*0008*/ 	.word	0x00000000
	.align		4
        /*000c*/ 	.word	0xfffffffe
	.align		4
        /*0010*/ 	.word	0x00000000
	.align		4
        /*0014*/ 	.word	0xfffffffd
	.align		4
        /*0018*/ 	.word	0x00000000
	.align		4
        /*001c*/ 	.word	0xfffffffc


//--------------------- .text._Z13iterative_mulPfS_i --------------------------
	.section	.text._Z13iterative_mulPfS_i,"ax",@progbits
	.align	128
        .global         _Z13iterative_mulPfS_i
        .type           _Z13iterative_mulPfS_i,@function
        .size           _Z13iterative_mulPfS_i,(.L_x_52 - _Z13iterative_mulPfS_i)
        .other          _Z13iterative_mulPfS_i,@"STO_CUDA_ENTRY STV_DEFAULT"
_Z13iterative_mulPfS_i:
.text._Z13iterative_mulPfS_i:
[----:B------:R-:W-:Y:S01]  /*0000*/  LDC R1, c[0x0][0x37c] ;  /* 0x0000df00ff017b82 */ /* 0x000fe20000000800 */
[----:B------:R-:W0:Y:S07]  /*0010*/  S2R R0, SR_TID.X ;  /* 0x0000000000007919 */ /* 0x000e2e0000002100 */
[----:B------:R-:W0:Y:S01]  /*0020*/  S2UR UR4, SR_CTAID.X ;  /* 0x00000000000479c3 */ /* 0x000e220000002500 */
[----:B------:R-:W1:Y:S07]  /*0030*/  LDCU UR5, c[0x0][0x390] ;  /* 0x00007200ff0577ac */ /* 0x000e6e0008000800 */
[----:B------:R-:W0:Y:S02]  /*0040*/  LDC R7, c[0x0][0x360] ;  /* 0x0000d800ff077b82 */ /* 0x000e240000000800 */
[----:B0-----:R-:W-:-:S05]  /*0050*/  IMAD R7, R7, UR4, R0 ;  /* 0x0000000407077c24 */ /* 0x001fca000f8e0200 */
[----:B-1----:R-:W-:-:S13]  /*0060*/  ISETP.GE.AND P0, PT, R7, UR5, PT ;  /* 0x0000000507007c0c */ /* 0x002fda000bf06270 */
[----:B------:R-:W-:Y:S05]  /*0070*/  @P0 EXIT ;  /* 0x000000000000094d */ /* 0x000fea0003800000 */
[----:B------:R-:W0:Y:S01]  /*0080*/  LDC.64 R2, c[0x0][0x388] ;  /* 0x0000e200ff027b82 */ /* 0x000e220000000a00 */
[----:B------:R-:W1:Y:S07]  /*0090*/  LDCU.64 UR4, c[0x0][0x358] ;  /* 0x00006b00ff0477ac */ /* 0x000e6e0008000a00 */
[----:B------:R-:W2:Y:S01]  /*00a0*/  LDC.64 R4, c[0x0][0x380] ;  /* 0x0000e000ff047b82 */ /* 0x000ea20000000a00 */
[----:B0-----:R-:W-:-:S05]  /*00b0*/  IMAD.WIDE R2, R7, 0x4, R2 ;  /* 0x0000000407027825 */ /* 0x001fca00078e0202 */
[----:B-1----:R-:W3:Y:S01]  /*00c0*/  LDG.E R9, desc[UR4][R2.64] ;  /* 0x0000000402097981 */ /* 0x002ee2000c1e1900 */
[----:B--2---:R-:W-:-:S05]  /*00d0*/  IMAD.WIDE R4, R7, 0x4, R4 ;  /* 0x0000000407047825 */ /* 0x004fca00078e0204 */
[----:B------:R-:W2:Y:S01]  /*00e0*/  LDG.E R0, desc[UR4][R4.64] ;  /* 0x0000000404007981 */ /* 0x000ea2000c1e1900 */
[----:B------:R-:W-:Y:S01]  /*00f0*/  BSSY.RECONVERGENT B2, `(.L_x_0) ;  /* 0x000000d000027945 */ /* 0x000fe20003800200 */
[----:B---3--:R-:W0:Y:S08]  /*0100*/  MUFU.RCP R6, R9 ;  /* 0x0000000900067308 */ /* 0x008e300000001000 */
[----:B--2---:R-:W1:Y:S01]  /*0110*/  FCHK P0, R0, R9 ;  /* 0x0000000900007302 */ /* 0x004e620000000000 */
[----:B0-----:R-:W-:-:S04]  /*0120*/  FFMA R7, -R9, R6, 1 ;  /* 0x3f80000009077423 */ /* 0x001fc80000000106 */
[----:B------:R-:W-:-:S04]  /*0130*/  FFMA R7, R6, R7, R6 ;  /* 0x0000000706077223 */ /* 0x000fc80000000006 */
[----:B------:R-:W-:-:S04]  /*0140*/  FFMA R6, R0, R7, RZ ;  /* 0x0000000700067223 */ /* 0x000fc800000000ff */
[----:B------:R-:W-:-:S04]  /*0150*/  FFMA R8, -R9, R6, R0 ;  /* 0x0000000609087223 */ /* 0x000fc80000000100 */
[----:B------:R-:W-:Y:S01]  /*0160*/  FFMA R7, R7, R8, R6 ;  /* 0x0000000807077223 */ /* 0x000fe20000000006 */
[----:B-1----:R-:W-:Y:S06]  /*0170*/  @!P0 BRA `(.L_x_1) ;  /* 0x0000000000108947 */ /* 0x002fec0003800000 */
[----:B------:R-:W-:Y:S02]  /*0180*/  MOV R7, R9 ;  /* 0x0000000900077202 */ /* 0x000fe40000000f00 */
[----:B------:R-:W-:-:S07]  /*0190*/  MOV R6, 0x1b0 ;  /* 0x000001b000067802 */ /* 0x000fce0000000f00 */
[----:B------:R-:W-:Y:S05]  /*01a0*/  CALL.REL.NOINC `($__internal_0_$__cuda_sm3x_div_rn_noftz_f32_slowpath) ;  /* 0x0000001000ac7944 */ /* 0x000fea0003c00000 */
[----:B------:R-:W-:-:S07]  /*01b0*/  MOV R7, R9 ;  /* 0x0000000900077202 */ /* 0x000fce0000000f00 */
.L_x_1:
[----:B------:R-:W-:Y:S05]  /*01c0*/  BSYNC.RECONVERGENT B2 ;  /* 0x0000000000027941 */ /* 0x000fea0003800200 */
.L_x_0:
[----:B------:R0:W-:Y:S04]  /*01d0*/  STG.E desc[UR4][R4.64], R7 ;  /* 0x0000000704007986 */ /* 0x0001e8000c101904 */
[----:B------:R-:W2:Y:S01]  /*01e0*/  LDG.E R6, desc[UR4][R2.64] ;  /* 0x0000000402067981 */ /* 0x000ea2000c1e1900 */
[----:B------:R-:W-:Y:S01]  /*01f0*/  BSSY.RECONVERGENT B2, `(.L_x_2) ;  /* 0x000000d000027945 */ /* 0x000fe20003800200 */
[----:B--2---:R-:W1:Y:S08]  /*0200*/  MUFU.RCP R9, R6 ;  /* 0x0000000600097308 */ /* 0x004e700000001000 */
[----:B------:R-:W2:Y:S01]  /*0210*/  FCHK P0, R7, R6 ;  /* 0x0000000607007302 */ /* 0x000ea20000000000 */
[----:B-1----:R-:W-:-:S04]  /*0220*/  FFMA R0, -R6, R9, 1 ;  /* 0x3f80000006007423 */ /* 0x002fc80000000109 */
[----:B------:R-:W-:-:S04]  /*0230*/  FFMA R0, R9, R0, R9 ;  /* 0x0000000009007223 */ /* 0x000fc80000000009 */
[----:B------:R-:W-:-:S04]  /*0240*/  FFMA R9, R0, R7, RZ ;  /* 0x0000000700097223 */ /* 0x000fc800000000ff */
[----:B------:R-:W-:-:S04]  /*0250*/  FFMA R8, -R6, R9, R7 ;  /* 0x0000000906087223 */ /* 0x000fc80000000107 */
[----:B------:R-:W-:Y:S01]  /*0260*/  FFMA R9, R0, R8, R9 ;  /* 0x0000000800097223 */ /* 0x000fe20000000009 */
[----:B0-2---:R-:W-:Y:S06]  /*0270*/  @!P0 BRA `(.L_x_3) ;  /* 0x0000000000108947 */ /* 0x005fec0003800000 */
[----:B------:R-:W-:Y:S02]  /*0280*/  MOV R0, R7 ;  /* 0x0000000700007202 */ /* 0x000fe40000000f00 */
[----:B------:R-:W-:Y:S02]  /*0290*/  MOV R7, R6 ;  /* 0x0000000600077202 */ /* 0x000fe40000000f00 */
[----:B------:R-:W-:-:S07]  /*02a0*/  MOV R6, 0x2c0 ;  /* 0x000002c000067802 */ /* 0x000fce0000000f00 */
[----:B------:R-:W-:Y:S05]  /*02b0*/  CALL.REL.NOINC `($__internal_0_$__cuda_sm3x_div_rn_noftz_f32_slowpath) ;  /* 0x0000001000687944 */ /* 0x000fea0003c00000 */
.L_x_3:
[----:B------:R-:W-:Y:S05]  /*02c0*/  BSYNC.RECONVERGENT B2 ;  /* 0x0000000000027941 */ /* 0x000fea0003800200 */
.L_x_2:
        /* <DEDUP_REMOVED lines=12> */
[----:B------:R-:W-:-:S07]  /*0390*/  MOV R6, 0x3b0 ;  /* 0x000003b000067802 */ /* 0x000fce0000000f00 */
[----:B------:R-:W-:Y:S05]  /*03a0*/  CALL.REL.NOINC `($__internal_0_$__cuda_sm3x_div_rn_noftz_f32_slowpath) ;  /* 0x00000010002c7944 */ /* 0x000fea0003c00000 */
[----:B------:R-:W-:-:S07]  /*03b0*/  MOV R11, R9 ;  /* 0x00000009000b7202 */ /* 0x000fce0000000f00 */
.L_x_5:
[----:B------:R-:W-:Y:S05]  /*03c0*/  BSYNC.RECONVERGENT B2 ;  /* 0x0000000000027941 */ /* 0x000fea0003800200 */
.L_x_4:
        /* <DEDUP_REMOVED lines=14> */
.L_x_7:
[----:B------:R-:W-:Y:S05]  /*04b0*/  BSYNC.RECONVERGENT B2 ;  /* 0x0000000000027941 */ /* 0x000fea0003800200 */
.L_x_6:
        /* <DEDUP_REMOVED lines=15> */
.L_x_9:
[----:B------:R-:W-:Y:S05]  /*05b0*/  BSYNC.RECONVERGENT B2 ;  /* 0x0000000000027941 */ /* 0x000fea0003800200 */
.L_x_8:
        /* <DEDUP_REMOVED lines=14> */
.L_x_11:
[----:B------:R-:W-:Y:S05]  /*06a0*/  BSYNC.RECONVERGENT B2 ;  /* 0x0000000000027941 */ /* 0x000fea0003800200 */
.L_x_10:
        /* <DEDUP_REMOVED lines=15> */
.L_x_13:
[----:B------:R-:W-:Y:S05]  /*07a0*/  BSYNC.RECONVERGENT B2 ;  /* 0x0000000000027941 */ /* 0x000fea0003800200 */
.L_x_12:
        /* <DEDUP_REMOVED lines=14> */
.L_x_15:
[----:B------:R-:W-:Y:S05]  /*0890*/  BSYNC.RECONVERGENT B2 ;  /* 0x0000000000027941 */ /* 0x000fea0003800200 */
.L_x_14:
        /* <DEDUP_REMOVED lines=15> */
.L_x_17:
[----:B------:R-:W-:Y:S05]  /*0990*/  BSYNC.RECONVERGENT B2 ;  /* 0x0000000000027941 */ /* 0x000fea0003800200 */
.L_x_16:
        /* <DEDUP_REMOVED lines=14> */
.L_x_19:
[----:B------:R-:W-:Y:S05]  /*0a80*/  BSYNC.RECONVERGENT B2 ;  /* 0x0000000000027941 */ /* 0x000fea0003800200 */
.L_x_18:
        /* <DEDUP_REMOVED lines=15> */
.L_x_21:
[----:B------:R-:W-:Y:S05]  /*0b80*/  BSYNC.RECONVERGENT B2 ;  /* 0x0000000000027941 */ /* 0x000fea0003800200 */
.L_x_20:
        /* <DEDUP_REMOVED lines=14> */
.L_x_23:
[----:B------:R-:W-:Y:S05]  /*0c70*/  BSYNC.RECONVERGENT B2 ;  /* 0x0000000000027941 */ /* 0x000fea0003800200 */
.L_x_22:
        /* <DEDUP_REMOVED lines=15> */
.L_x_25:
[----:B------:R-:W-:Y:S05]  /*0d70*/  BSYNC.RECONVERGENT B2 ;  /* 0x0000000000027941 */ /* 0x000fea0003800200 */
.L_x_24:
        /* <DEDUP_REMOVED lines=14> */
.L_x_27:
[----:B------:R-:W-:Y:S05]  /*0e60*/  BSYNC.RECONVERGENT B2 ;  /* 0x0000000000027941 */ /* 0x000fea0003800200 */
.L_x_26:
        /* <DEDUP_REMOVED lines=15> */
.L_x_29:
[----:B------:R-:W-:Y:S05]  /*0f60*/  BSYNC.RECONVERGENT B2 ;  /* 0x0000000000027941 */ /* 0x000fea0003800200 */
.L_x_28:
        /* <DEDUP_REMOVED lines=14> */
.L_x_31:
[----:B------:R-:W-:Y:S05]  /*1050*/  BSYNC.RECONVERGENT B2 ;  /* 0x0000000000027941 */ /* 0x000fea0003800200 */
.L_x_30:
        /* <DEDUP_REMOVED lines=15> */
.L_x_33:
[----:B------:R-:W-:Y:S05]  /*1150*/  BSYNC.RECONVERGENT B2 ;  /* 0x0000000000027941 */ /* 0x000fea0003800200 */
.L_x_32:
        /* <DEDUP_REMOVED lines=14> */
.L_x_35:
[----:B------:R-:W-:Y:S05]  /*1240*/  BSYNC.RECONVERGENT B2 ;  /* 0x0000000000027941 */ /* 0x000fea0003800200 */
.L_x_34:
        /* <DEDUP_REMOVED lines=15> */
.L_x_37:
[----:B------:R-:W-:Y:S05]  /*1340*/  BSYNC.RECONVERGENT B2 ;  /* 0x0000000000027941 */ /* 0x000fea0003800200 */
.L_x_36:
        /* <DEDUP_REMOVED lines=14> */
.L_x_39:
[----:B------:R-:W-:Y:S05]  /*1430*/  BSYNC.RECONVERGENT B2 ;  /* 0x0000000000027941 */ /* 0x000fea0003800200 */
.L_x_38:
[----:B------:R-:W-:Y:S01]  /*1440*/  STG.E desc[UR4][R4.64], R9 ;  /* 0x0000000904007986 */ /* 0x000fe2000c101904 */
[----:B------:R-:W-:Y:S05]  /*1450*/  EXIT ;  /* 0x000000000000794d */ /* 0x000fea0003800000 */
        .weak           $__internal_0_$__cuda_sm3x_div_rn_noftz_f32_slowpath
        .type           $__internal_0_$__cuda_sm3x_div_rn_noftz_f32_slowpath,@function
        .size           $__internal_0_$__cuda_sm3x_div_rn_noftz_f32_slowpath,(.L_x_52 - $__internal_0_$__cuda_sm3x_div_rn_noftz_f32_slowpath)
$__internal_0_$__cuda_sm3x_div_rn_noftz_f32_slowpath:
[----:B------:R-:W-:Y:S01]  /*1460*/  SHF.R.U32.HI R9, RZ, 0x17, R7 ;  /* 0x00000017ff097819 */ /* 0x000fe20000011607 */
[----:B------:R-:W-:Y:S01]  /*1470*/  BSSY.RECONVERGENT B0, `(.L_x_40) ;  /* 0x0000062000007945 */ /* 0x000fe20003800200 */
[----:B------:R-:W-:Y:S02]  /*1480*/  SHF.R.U32.HI R8, RZ, 0x17, R0 ;  /* 0x00000017ff087819 */ /* 0x000fe40000011600 */
[----:B------:R-:W-:Y:S02]  /*1490*/  LOP3.LUT R14, R9, 0xff, RZ, 0xc0, !PT ;  /* 0x000000ff090e7812 */ /* 0x000fe400078ec0ff */
[----:B------:R-:W-:Y:S02]  /*14a0*/  LOP3.LUT R12, R8, 0xff, RZ, 0xc0, !PT ;  /* 0x000000ff080c7812 */ /* 0x000fe400078ec0ff */
[----:B------:R-:W-:Y:S02]  /*14b0*/  IADD3 R10, PT, PT, R14, -0x1, RZ ;  /* 0xffffffff0e0a7810 */ /* 0x000fe40007ffe0ff */
[----:B------:R-:W-:-:S02]  /*14c0*/  IADD3 R9, PT, PT, R12, -0x1, RZ ;  /* 0xffffffff0c097810 */ /* 0x000fc40007ffe0ff */
[----:B------:R-:W-:-:S04]  /*14d0*/  ISETP.GT.U32.AND P0, PT, R10, 0xfd, PT ;  /* 0x000000fd0a00780c */ /* 0x000fc80003f04070 */
[----:B------:R-:W-:-:S13]  /*14e0*/  ISETP.GT.U32.OR P0, PT, R9, 0xfd, P0 ;  /* 0x000000fd0900780c */ /* 0x000fda0000704470 */
[----:B------:R-:W-:Y:S01]  /*14f0*/  @!P0 MOV R8, RZ ;  /* 0x000000ff00088202 */ /* 0x000fe20000000f00 */
[----:B------:R-:W-:Y:S06]  /*1500*/  @!P0 BRA `(.L_x_41) ;  /* 0x00000000005c8947 */ /* 0x000fec0003800000 */
[----:B------:R-:W-:Y:S02]  /*1510*/  FSETP.GTU.FTZ.AND P0, PT, |R0|, +INF , PT ;  /* 0x7f8000000000780b */ /* 0x000fe40003f1c200 */
[----:B------:R-:W-:-:S04]  /*1520*/  FSETP.GTU.FTZ.AND P1, PT, |R7|, +INF , PT ;  /* 0x7f8000000700780b */ /* 0x000fc80003f3c200 */
[----:B------:R-:W-:-:S13]  /*1530*/  PLOP3.LUT P0, PT, P0, P1, PT, 0xf8, 0x8f ;  /* 0x00000000008f781c */ /* 0x000fda0000703f70 */
[----:B------:R-:W-:Y:S05]  /*1540*/  @P0 BRA `(.L_x_42) ;  /* 0x00000004004c0947 */ /* 0x000fea0003800000 */
[----:B------:R-:W-:-:S13]  /*1550*/  LOP3.LUT P0, RZ, R7, 0x7fffffff, R0, 0xc8, !PT ;  /* 0x7fffffff07ff7812 */ /* 0x000fda000780c800 */
[----:B------:R-:W-:Y:S05]  /*1560*/  @!P0 BRA `(.L_x_43) ;  /* 0x00000004003c8947 */ /* 0x000fea0003800000 */
[C---:B------:R-:W-:Y:S02]  /*1570*/  FSETP.NEU.FTZ.AND P2, PT, |R0|.reuse, +INF , PT ;  /* 0x7f8000000000780b */ /* 0x040fe40003f5d200 */
[----:B------:R-:W-:Y:S02]  /*1580*/  FSETP.NEU.FTZ.AND P1, PT, |R7|, +INF , PT ;  /* 0x7f8000000700780b */ /* 0x000fe40003f3d200 */
[----:B------:R-:W-:-:S11]  /*1590*/  FSETP.NEU.FTZ.AND P0, PT, |R0|, +INF , PT ;  /* 0x7f8000000000780b */ /* 0x000fd60003f1d200 */
[----:B------:R-:W-:Y:S05]  /*15a0*/  @!P1 BRA !P2, `(.L_x_43) ;  /* 0x00000004002c9947 */ /* 0x000fea0005000000 */
[----:B------:R-:W-:-:S04]  /*15b0*/  LOP3.LUT P2, RZ, R0, 0x7fffffff, RZ, 0xc0, !PT ;  /* 0x7fffffff00ff7812 */ /* 0x000fc8000784c0ff */
[----:B------:R-:W-:-:S13]  /*15c0*/  PLOP3.LUT P1, PT, P1, P2, PT, 0x2f, 0xf2 ;  /* 0x0000000000f2781c */ /* 0x000fda0000f24577 */
[----:B------:R-:W-:Y:S05]  /*15d0*/  @P1 BRA `(.L_x_44) ;  /* 0x0000000400181947 */ /* 0x000fea0003800000 */
[----:B------:R-:W-:-:S04]  /*15e0*/  LOP3.LUT P1, RZ, R7, 0x7fffffff, RZ, 0xc0, !PT ;  /* 0x7fffffff07ff7812 */ /* 0x000fc8000782c0ff */
[----:B------:R-:W-:-:S13]  /*15f0*/  PLOP3.LUT P0, PT, P0, P1, PT, 0x2f, 0xf2 ;  /* 0x0000000000f2781c */ /* 0x000fda0000702577 */
[----:B------:R-:W-:Y:S05]  /*1600*/  @P0 BRA `(.L_x_45) ;  /* 0x0000000400000947 */ /* 0x000fea0003800000 */
[----:B------:R-:W-:Y:S02]  /*1610*/  ISETP.GE.AND P0, PT, R9, RZ, PT ;  /* 0x000000ff0900720c */ /* 0x000fe40003f06270 */
[----:B------:R-:W-:-:S11]  /*1620*/  ISETP.GE.AND P1, PT, R10, RZ, PT ;  /* 0x000000ff0a00720c */ /* 0x000fd60003f26270 */
[----:B------:R-:W-:Y:S01]  /*1630*/  @P0 MOV R8, RZ ;  /* 0x000000ff00080202 */ /* 0x000fe20000000f00 */
[----:B------:R-:W-:Y:S01]  /*1640*/  @!P0 FFMA R0, R0, 1.84467440737095516160e+19, RZ ;  /* 0x5f80000000008823 */ /* 0x000fe200000000ff */
[----:B------:R-:W-:Y:S01]  /*1650*/  @!P0 MOV R8, 0xffffffc0 ;  /* 0xffffffc000088802 */ /* 0x000fe20000000f00 */
[----:B------:R-:W-:-:S03]  /*1660*/  @!P1 FFMA R7, R7, 1.84467440737095516160e+19, RZ ;  /* 0x5f80000007079823 */ /* 0x000fc600000000ff */
[----:B------:R-:W-:-:S07]  /*1670*/  @!P1 IADD3 R8, PT, PT, R8, 0x40, RZ ;  /* 0x0000004008089810 */ /* 0x000fce0007ffe0ff */
.L_x_41:
[----:B------:R-:W-:Y:S01]  /*1680*/  LEA R10, R14, 0xc0800000, 0x17 ;  /* 0xc08000000e0a7811 */ /* 0x000fe200078eb8ff */
[----:B------:R-:W-:Y:S03]  /*1690*/  BSSY.RECONVERGENT B1, `(.L_x_46) ;  /* 0x0000036000017945 */ /* 0x000fe60003800200 */
[----:B------:R-:W-:Y:S02]  /*16a0*/  IADD3 R10, PT, PT, -R10, R7, RZ ;  /* 0x000000070a0a7210 */ /* 0x000fe40007ffe1ff */
[----:B------:R-:W-:Y:S02]  /*16b0*/  IADD3 R7, PT, PT, R12, -0x7f, RZ ;  /* 0xffffff810c077810 */ /* 0x000fe40007ffe0ff */
[----:B------:R-:W0:Y:S01]  /*16c0*/  MUFU.RCP R9, R10 ;  /* 0x0000000a00097308 */ /* 0x000e220000001000 */
[----:B------:R-:W-:Y:S02]  /*16d0*/  FADD.FTZ R11, -R10, -RZ ;  /* 0x800000ff0a0b7221 */ /* 0x000fe40000010100 */
[----:B------:R-:W-:-:S02]  /*16e0*/  IMAD R0, R7, -0x800000, R0 ;  /* 0xff80000007007824 */ /* 0x000fc400078e0200 */
[----:B0-----:R-:W-:-:S04]  /*16f0*/  FFMA R12, R9, R11, 1 ;  /* 0x3f800000090c7423 */ /* 0x001fc8000000000b */
[----:B------:R-:W-:-:S04]  /*1700*/  FFMA R16, R9, R12, R9 ;  /* 0x0000000c09107223 */ /* 0x000fc80000000009 */
[----:B------:R-:W-:-:S04]  /*1710*/  FFMA R9, R0, R16, RZ ;  /* 0x0000001000097223 */ /* 0x000fc800000000ff */
[----:B------:R-:W-:-:S04]  /*1720*/  FFMA R12, R11, R9, R0 ;  /* 0x000000090b0c7223 */ /* 0x000fc80000000000 */
[----:B------:R-:W-:Y:S01]  /*1730*/  FFMA R13, R16, R12, R9 ;  /* 0x0000000c100d7223 */ /* 0x000fe20000000009 */
[----:B------:R-:W-:-:S03]  /*1740*/  IADD3 R9, PT, PT, R7, 0x7f, -R14 ;  /* 0x0000007f07097810 */ /* 0x000fc60007ffe80e */
[----:B------:R-:W-:Y:S01]  /*1750*/  FFMA R12, R11, R13, R0 ;  /* 0x0000000d0b0c7223 */ /* 0x000fe20000000000 */
[----:B------:R-:W-:-:S03]  /*1760*/  IADD3 R9, PT, PT, R9, R8, RZ ;  /* 0x0000000809097210 */ /* 0x000fc60007ffe0ff */
[----:B------:R-:W-:-:S05]  /*1770*/  FFMA R0, R16, R12, R13 ;  /* 0x0000000c10007223 */ /* 0x000fca000000000d */
[----:B------:R-:W-:-:S04]  /*1780*/  SHF.R.U32.HI R7, RZ, 0x17, R0 ;  /* 0x00000017ff077819 */ /* 0x000fc80000011600 */
[----:B------:R-:W-:-:S04]  /*1790*/  LOP3.LUT R7, R7, 0xff, RZ, 0xc0, !PT ;  /* 0x000000ff07077812 */ /* 0x000fc800078ec0ff */
[----:B------:R-:W-:-:S04]  /*17a0*/  IADD3 R11, PT, PT, R7, R9, RZ ;  /* 0x00000009070b7210 */ /* 0x000fc80007ffe0ff */
[----:B------:R-:W-:-:S04]  /*17b0*/  IADD3 R7, PT, PT, R11, -0x1, RZ ;  /* 0xffffffff0b077810 */ /* 0x000fc80007ffe0ff */
[----:B------:R-:W-:-:S13]  /*17c0*/  ISETP.GE.U32.AND P0, PT, R7, 0xfe, PT ;  /* 0x000000fe0700780c */ /* 0x000fda0003f06070 */
[----:B------:R-:W-:Y:S05]  /*17d0*/  @!P0 BRA `(.L_x_47) ;  /* 0x0000000000808947 */ /* 0x000fea0003800000 */
[----:B------:R-:W-:-:S13]  /*17e0*/  ISETP.GT.AND P0, PT, R11, 0xfe, PT ;  /* 0x000000fe0b00780c */ /* 0x000fda0003f04270 */
[----:B------:R-:W-:Y:S05]  /*17f0*/  @P0 BRA `(.L_x_48) ;  /* 0x00000000006c0947 */ /* 0x000fea0003800000 */
[----:B------:R-:W-:-:S13]  /*1800*/  ISETP.GE.AND P0, PT, R11, 0x1, PT ;  /* 0x000000010b00780c */ /* 0x000fda0003f06270 */
[----:B------:R-:W-:Y:S05]  /*1810*/  @P0 BRA `(.L_x_49) ;  /* 0x0000000000740947 */ /* 0x000fea0003800000 */
[----:B------:R-:W-:Y:S02]  /*1820*/  ISETP.GE.AND P0, PT, R11, -0x18, PT ;  /* 0xffffffe80b00780c */ /* 0x000fe40003f06270 */
[----:B------:R-:W-:-:S11]  /*1830*/  LOP3.LUT R0, R0, 0x80000000, RZ, 0xc0, !PT ;  /* 0x8000000000007812 */ /* 0x000fd600078ec0ff */
[----:B------:R-:W-:Y:S05]  /*1840*/  @!P0 BRA `(.L_x_49) ;  /* 0x0000000000688947 */ /* 0x000fea0003800000 */
[CCC-:B------:R-:W-:Y:S01]  /*1850*/  FFMA.RZ R7, R16.reuse, R12.reuse, R13.reuse ;  /* 0x0000000c10077223 */ /* 0x1c0fe2000000c00d */
[C---:B------:R-:W-:Y:S01]  /*1860*/  IADD3 R10, PT, PT, R11.reuse, 0x20, RZ ;  /* 0x000000200b0a7810 */ /* 0x040fe20007ffe0ff */
[CCC-:B------:R-:W-:Y:S01]  /*1870*/  FFMA.RM R8, R16.reuse, R12.reuse, R13.reuse ;  /* 0x0000000c10087223 */ /* 0x1c0fe2000000400d */
[----:B------:R-:W-:Y:S02]  /*1880*/  ISETP.NE.AND P2, PT, R11, RZ, PT ;  /* 0x000000ff0b00720c */ /* 0x000fe40003f45270 */
[----:B------:R-:W-:Y:S01]  /*1890*/  LOP3.LUT R9, R7, 0x7fffff, RZ, 0xc0, !PT ;  /* 0x007fffff07097812 */ /* 0x000fe200078ec0ff */
[----:B------:R-:W-:Y:S01]  /*18a0*/  FFMA.RP R7, R16, R12, R13 ;  /* 0x0000000c10077223 */ /* 0x000fe2000000800d */
[----:B------:R-:W-:Y:S02]  /*18b0*/  ISETP.NE.AND P1, PT, R11, RZ, PT ;  /* 0x000000ff0b00720c */ /* 0x000fe40003f25270 */
[----:B------:R-:W-:Y:S02]  /*18c0*/  LOP3.LUT R9, R9, 0x800000, RZ, 0xfc, !PT ;  /* 0x0080000009097812 */ /* 0x000fe400078efcff */
[----:B------:R-:W-:-:S02]  /*18d0*/  IADD3 R11, PT, PT, -R11, RZ, RZ ;  /* 0x000000ff0b0b7210 */ /* 0x000fc40007ffe1ff */
[----:B------:R-:W-:Y:S02]  /*18e0*/  SHF.L.U32 R10, R9, R10, RZ ;  /* 0x0000000a090a7219 */ /* 0x000fe400000006ff */
[----:B------:R-:W-:Y:S02]  /*18f0*/  FSETP.NEU.FTZ.AND P0, PT, R7, R8, PT ;  /* 0x000000080700720b */ /* 0x000fe40003f1d000 */
[----:B------:R-:W-:Y:S02]  /*1900*/  SEL R8, R11, RZ, P2 ;  /* 0x000000ff0b087207 */ /* 0x000fe40001000000 */
[----:B------:R-:W-:Y:S02]  /*1910*/  ISETP.NE.AND P1, PT, R10, RZ, P1 ;  /* 0x000000ff0a00720c */ /* 0x000fe40000f25270 */
[----:B------:R-:W-:Y:S02]  /*1920*/  SHF.R.U32.HI R8, RZ, R8, R9 ;  /* 0x00000008ff087219 */ /* 0x000fe40000011609 */
[----:B------:R-:W-:-:S02]  /*1930*/  PLOP3.LUT P0, PT, P0, P1, PT, 0xf8, 0x8f ;  /* 0x00000000008f781c */ /* 0x000fc40000703f70 */
[----:B------:R-:W-:Y:S02]  /*1940*/  SHF.R.U32.HI R10, RZ, 0x1, R8 ;  /* 0x00000001ff0a7819 */ /* 0x000fe40000011608 */
[----:B------:R-:W-:-:S04]  /*1950*/  SEL R7, RZ, 0x1, !P0 ;  /* 0x00000001ff077807 */ /* 0x000fc80004000000 */
[----:B------:R-:W-:-:S04]  /*1960*/  LOP3.LUT R7, R7, 0x1, R10, 0xf8, !PT ;  /* 0x0000000107077812 */ /* 0x000fc800078ef80a */
[----:B------:R-:W-:-:S04]  /*1970*/  LOP3.LUT R7, R7, R8, RZ, 0xc0, !PT ;  /* 0x0000000807077212 */ /* 0x000fc800078ec0ff */
[----:B------:R-:W-:-:S04]  /*1980*/  IADD3 R7, PT, PT, R10, R7, RZ ;  /* 0x000000070a077210 */ /* 0x000fc80007ffe0ff */
[----:B------:R-:W-:Y:S01]  /*1990*/  LOP3.LUT R0, R7, R0, RZ, 0xfc, !PT ;  /* 0x0000000007007212 */ /* 0x000fe200078efcff */
[----:B------:R-:W-:Y:S06]  /*19a0*/  BRA `(.L_x_49) ;  /* 0x0000000000107947 */ /* 0x000fec0003800000 */
.L_x_48:
[----:B------:R-:W-:-:S04]  /*19b0*/  LOP3.LUT R0, R0, 0x80000000, RZ, 0xc0, !PT ;  /* 0x8000000000007812 */ /* 0x000fc800078ec0ff */
[----:B------:R-:W-:Y:S01]  /*19c0*/  LOP3.LUT R0, R0, 0x7f800000, RZ, 0xfc, !PT ;  /* 0x7f80000000007812 */ /* 0x000fe200078efcff */
[----:B------:R-:W-:Y:S06]  /*19d0*/  BRA `(.L_x_49) ;  /* 0x0000000000047947 */ /* 0x000fec0003800000 */
.L_x_47:
[----:B------:R-:W-:-:S07]  /*19e0*/  LEA R0, R9, R0, 0x17 ;  /* 0x0000000009007211 */ /* 0x000fce00078eb8ff */
.L_x_49:
[----:B------:R-:W-:Y:S05]  /*19f0*/  BSYNC.RECONVERGENT B1 ;  /* 0x0000000000017941 */ /* 0x000fea0003800200 */
.L_x_46:
[----:B------:R-:W-:Y:S05]  /*1a00*/  BRA `(.L_x_50) ;  /* 0x0000000000207947 */ /* 0x000fea0003800000 */
.L_x_45:
[----:B------:R-:W-:-:S04]  /*1a10*/  LOP3.LUT R0, R7, 0x80000000, R0, 0x48, !PT ;  /* 0x8000000007007812 */ /* 0x000fc800078e4800 */
[----:B------:R-:W-:Y:S01]  /*1a20*/  LOP3.LUT R0, R0, 0x7f800000, RZ, 0xfc, !PT ;  /* 0x7f80000000007812 */ /* 0x000fe200078efcff */
[----:B------:R-:W-:Y:S06]  /*1a30*/  BRA `(.L_x_50) ;  /* 0x0000000000147947 */ /* 0x000fec0003800000 */
.L_x_44:
[----:B------:R-:W-:Y:S01]  /*1a40*/  LOP3.LUT R0, R7, 0x80000000, R0, 0x48, !PT ;  /* 0x8000000007007812 */ /* 0x000fe200078e4800 */
[----:B------:R-:W-:Y:S06]  /*1a50*/  BRA `(.L_x_50) ;  /* 0x00000000000c7947 */ /* 0x000fec0003800000 */
.L_x_43:
[----:B------:R-:W0:Y:S01]  /*1a60*/  MUFU.RSQ R0, -QNAN ;  /* 0xffc0000000007908 */ /* 0x000e220000001400 */
[----:B------:R-:W-:Y:S05]  /*1a70*/  BRA `(.L_x_50) ;  /* 0x0000000000047947 */ /* 0x000fea0003800000 */
.L_x_42:
[----:B------:R-:W-:-:S07]  /*1a80*/  FADD.FTZ R0, R0, R7 ;  /* 0x0000000700007221 */ /* 0x000fce0000010000 */
.L_x_50:
[----:B------:R-:W-:Y:S05]  /*1a90*/  BSYNC.RECONVERGENT B0 ;  /* 0x0000000000007941 */ /* 0x000fea0003800200 */
.L_x_40:
[----:B------:R-:W-:Y:S01]  /*1aa0*/  HFMA2 R7, -RZ, RZ, 0, 0 ;  /* 0x00000000ff077431 */ /* 0x000fe200000001ff */
[----:B0-----:R-:W-:-:S03]  /*1ab0*/  MOV R9, R0 ;  /* 0x0000000000097202 */ /* 0x001fc60000000f00 */
[----:B------:R-:W-:Y:S05]  /*1ac0*/  RET.REL.NODEC R6 `(_Z13iterative_mulPfS_i) ;  /* 0xffffffe4064c7950 */ /* 0x000fea0003c3ffff */
.L_x_51:
[----:B------:R-:W-:-:S00]  /*1ad0*/  BRA `(.L_x_51) ;  /* 0xfffffffc00fc7947 */ /* 0x000fc0000383ffff */
[----:B------:R-:W-:-:S00]  /*1ae0*/  NOP ;  /* 0x0000000000007918 */ /* 0x000fc00000000000 */
        /* <DEDUP_REMOVED lines=9> */
.L_x_52:


//--------------------- .nv.shared.reserved.0     --------------------------
	.section	.nv.shared.reserved.0,"aw",@nobits
	.weak		__nv_reservedSMEM_offset_0_alias
	.size		__nv_reservedSMEM_offset_0_alias, 0, 64
	.other		__nv_reservedSMEM_offset_0_alias,@"STO_CUDA_RESERVED_SHARED STV_DEFAULT"
__nv_reservedSMEM_offset_0_alias:
	.zero		0
	.zero		64


//--------------------- .nv.constant0._Z13iterative_mulPfS_i --------------------------
	.section	.nv.constant0._Z13iterative_mulPfS_i,"a",@progbits
	.sectionflags	@""
	.align	4
.nv.constant0._Z13iterative_mulPfS_i:
	.zero		916


//--------------------- SYMBOLS --------------------------

	.type		.nv.reservedSmem.offset0,@object
	.size		.nv.reservedSmem.offset0,0x4
